	.headerflags	@"EF_CUDA_TEXMODE_UNIFIED EF_CUDA_64BIT_ADDRESS EF_CUDA_ACCELERATORS EF_CUDA_SM90 EF_CUDA_VIRTUAL_SM(EF_CUDA_SM90)"
	.elftype	@"ET_EXEC"


//--------------------- .nv.info                  --------------------------
	.section	.nv.info,"",@"SHT_CUDA_INFO"
	.align	4


	//----- nvinfo : EIATTR_REGCOUNT
	.align		4
        /*0000*/ 	.byte	0x04, 0x2f
        /*0002*/ 	.short	(.L_3 - .L_2)
	.align		4
.L_2:
        /*0004*/ 	.word	index@(triton_poi_fused__native_batch_norm_legit_no_training_17)
        /*0008*/ 	.word	0x00000012


	//----- nvinfo : EIATTR_MIN_STACK_SIZE
	.align		4
.L_3:
        /*000c*/ 	.byte	0x04, 0x12
        /*000e*/ 	.short	(.L_5 - .L_4)
	.align		4
.L_4:
        /*0010*/ 	.word	index@(triton_poi_fused__native_batch_norm_legit_no_training_17)
        /*0014*/ 	.word	0x00000000


	//----- nvinfo : EIATTR_FRAME_SIZE
	.align		4
.L_5:
        /*0018*/ 	.byte	0x04, 0x11
        /*001a*/ 	.short	(.L_7 - .L_6)
	.align		4
.L_6:
        /*001c*/ 	.word	index@(triton_poi_fused__native_batch_norm_legit_no_training_17)
        /*0020*/ 	.word	0x00000000


	//----- nvinfo : EIATTR_MIN_STACK_SIZE
	.align		4
.L_7:
        /*0024*/ 	.byte	0x04, 0x12
        /*0026*/ 	.short	(.L_9 - .L_8)
	.align		4
.L_8:
        /*0028*/ 	.word	index@(triton_poi_fused__native_batch_norm_legit_no_training_17)
        /*002c*/ 	.word	0x00000000
.L_9:


//--------------------- .nv.info.triton_poi_fused__native_batch_norm_legit_no_training_17 --------------------------
	.section	.nv.info.triton_poi_fused__native_batch_norm_legit_no_training_17,"",@"SHT_CUDA_INFO"
	.sectionflags	@""
	.align	4


	//----- nvinfo : EIATTR_CUDA_API_VERSION
	.align		4
        /*0000*/ 	.byte	0x04, 0x37
        /*0002*/ 	.short	(.L_11 - .L_10)
.L_10:
        /*0004*/ 	.word	0x0000007c


	//----- nvinfo : EIATTR_KPARAM_INFO
	.align		4
.L_11:
        /*0008*/ 	.byte	0x04, 0x17
        /*000a*/ 	.short	(.L_13 - .L_12)
.L_12:
        /*000c*/ 	.word	0x00000000
        /*0010*/ 	.short	0x0006
        /*0012*/ 	.short	0x0030
        /*0014*/ 	.byte	0x00, 0xf0, 0x11, 0x00


	//----- nvinfo : EIATTR_KPARAM_INFO
	.align		4
.L_13:
        /*0018*/ 	.byte	0x04, 0x17
        /*001a*/ 	.short	(.L_15 - .L_14)
.L_14:
        /*001c*/ 	.word	0x00000000
        /*0020*/ 	.short	0x0005
        /*0022*/ 	.short	0x0028
        /*0024*/ 	.byte	0x00, 0xf4, 0x21, 0x00


	//----- nvinfo : EIATTR_KPARAM_INFO
	.align		4
.L_15:
        /*0028*/ 	.byte	0x04, 0x17
        /*002a*/ 	.short	(.L_17 - .L_16)
.L_16:
        /*002c*/ 	.word	0x00000000
        /*0030*/ 	.short	0x0004
        /*0032*/ 	.short	0x0020
        /*0034*/ 	.byte	0x00, 0xf4, 0x21, 0x00


	//----- nvinfo : EIATTR_KPARAM_INFO
	.align		4
.L_17:
        /*0038*/ 	.byte	0x04, 0x17
        /*003a*/ 	.short	(.L_19 - .L_18)
.L_18:
        /*003c*/ 	.word	0x00000000
        /*0040*/ 	.short	0x0003
        /*0042*/ 	.short	0x0018
        /*0044*/ 	.byte	0x00, 0xf4, 0x21, 0x00


	//----- nvinfo : EIATTR_KPARAM_INFO
	.align		4
.L_19:
        /*0048*/ 	.byte	0x04, 0x17
        /*004a*/ 	.short	(.L_21 - .L_20)
.L_20:
        /*004c*/ 	.word	0x00000000
        /*0050*/ 	.short	0x0002
        /*0052*/ 	.short	0x0010
        /*0054*/ 	.byte	0x00, 0xf4, 0x21, 0x00


	//----- nvinfo : EIATTR_KPARAM_INFO
	.align		4
.L_21:
        /*0058*/ 	.byte	0x04, 0x17
        /*005a*/ 	.short	(.L_23 - .L_22)
.L_22:
        /*005c*/ 	.word	0x00000000
        /*0060*/ 	.short	0x0001
        /*0062*/ 	.short	0x0008
        /*0064*/ 	.byte	0x00, 0xf4, 0x21, 0x00


	//----- nvinfo : EIATTR_KPARAM_INFO
	.align		4
.L_23:
        /*0068*/ 	.byte	0x04, 0x17
        /*006a*/ 	.short	(.L_25 - .L_24)
.L_24:
        /*006c*/ 	.word	0x00000000
        /*0070*/ 	.short	0x0000
        /*0072*/ 	.short	0x0000
        /*0074*/ 	.byte	0x00, 0xf4, 0x21, 0x00


	//----- nvinfo : EIATTR_SPARSE_MMA_MASK
	.align		4
.L_25:
        /*0078*/ 	.byte	0x03, 0x50
        /*007a*/ 	.short	0x0000


	//----- nvinfo : EIATTR_MAXREG_COUNT
	.align		4
        /*007c*/ 	.byte	0x03, 0x1b
        /*007e*/ 	.short	0x00ff


	//----- nvinfo : EIATTR_EXIT_INSTR_OFFSETS
	.align		4
        /*0080*/ 	.byte	0x04, 0x1c
        /*0082*/ 	.short	(.L_27 - .L_26)


	//   ....[0]....
.L_26:
        /*0084*/ 	.word	0x000002e0


	//   ....[1]....
        /*0088*/ 	.word	0x00000300


	//----- nvinfo : EIATTR_REQNTID
	.align		4
.L_27:
        /*008c*/ 	.byte	0x04, 0x10
        /*008e*/ 	.short	(.L_29 - .L_28)
.L_28:
        /*0090*/ 	.word	0x00000080
        /*0094*/ 	.word	0x00000001
        /*0098*/ 	.word	0x00000001


	//----- nvinfo : EIATTR_CBANK_PARAM_SIZE
	.align		4
.L_29:
        /*009c*/ 	.byte	0x03, 0x19
        /*009e*/ 	.short	0x0034


	//----- nvinfo : EIATTR_PARAM_CBANK
	.align		4
        /*00a0*/ 	.byte	0x04, 0x0a
        /*00a2*/ 	.short	(.L_31 - .L_30)
	.align		4
.L_30:
        /*00a4*/ 	.word	index@(.nv.constant0.triton_poi_fused__native_batch_norm_legit_no_training_17)
        /*00a8*/ 	.short	0x0210
        /*00aa*/ 	.short	0x0034


	//----- nvinfo : EIATTR_SW_WAR
	.align		4
.L_31:
        /*00ac*/ 	.byte	0x04, 0x36
        /*00ae*/ 	.short	(.L_33 - .L_32)
.L_32:
        /*00b0*/ 	.word	0x00000008
.L_33:


//--------------------- .nv.callgraph             --------------------------
	.section	.nv.callgraph,"",@"SHT_CUDA_CALLGRAPH"
	.align	4
	.sectionentsize	8
	.align		4
        /*0000*/ 	.word	0x00000000
	.align		4
        /*0004*/ 	.word	0xffffffff
	.align		4
        /*0008*/ 	.word	0x00000000
	.align		4
        /*000c*/ 	.word	0xfffffffe
	.align		4
        /*0010*/ 	.word	0x00000000
	.align		4
        /*0014*/ 	.word	0xfffffffd
	.align		4
        /*0018*/ 	.word	0x00000000
	.align		4
        /*001c*/ 	.word	0xfffffffc


//--------------------- .nv.constant4             --------------------------
	.section	.nv.constant4,"a",@progbits
	.align	8
	.align		8
.nv.constant4:
        /*0000*/ 	.dword	_$_str
	.align		8
        /*0008*/ 	.dword	_$_str_$_2


//--------------------- .text.triton_poi_fused__native_batch_norm_legit_no_training_17 --------------------------
	.section	.text.triton_poi_fused__native_batch_norm_legit_no_training_17,"ax",@progbits
	.align	128
        .global         triton_poi_fused__native_batch_norm_legit_no_training_17
        .type           triton_poi_fused__native_batch_norm_legit_no_training_17,@function
        .size           triton_poi_fused__native_batch_norm_legit_no_training_17,(.L_x_1 - triton_poi_fused__native_batch_norm_legit_no_training_17)
        .other          triton_poi_fused__native_batch_norm_legit_no_training_17,@"STO_CUDA_ENTRY STV_DEFAULT"
triton_poi_fused__native_batch_norm_legit_no_training_17:
.text.triton_poi_fused__native_batch_norm_legit_no_training_17:
[----:B------:R-:W0:Y:S01]  /*0000*/  LDC R1, c[0x0][0x28] ;  /* 0x00000a00ff017b82 */ /* 0x000e220000000800 */
[----:B------:R-:W1:Y:S07]  /*0010*/  S2R R0, SR_TID.X ;  /* 0x0000000000007919 */ /* 0x000e6e0000002100 */
[----:B------:R-:W2:Y:S01]  /*0020*/  LDC.64 R8, c[0x0][0x220] ;  /* 0x00008800ff087b82 */ /* 0x000ea20000000a00 */
[----:B------:R-:W-:Y:S01]  /*0030*/  HFMA2.MMA R14, -RZ, RZ, 0, 0 ;  /* 0x00000000ff0e7435 */ /* 0x000fe200000001ff */
[----:B------:R-:W-:Y:S01]  /*0040*/  ULDC.64 UR4, c[0x0][0x208] ;  /* 0x0000820000047ab9 */ /* 0x000fe20000000a00 */
[----:B------:R-:W3:Y:S05]  /*0050*/  S2R R3, SR_CTAID.X ;  /* 0x0000000000037919 */ /* 0x000eea0000002500 */
[----:B------:R-:W4:Y:S08]  /*0060*/  LDC.64 R4, c[0x0][0x210] ;  /* 0x00008400ff047b82 */ /* 0x000f300000000a00 */
[----:B------:R-:W5:Y:S08]  /*0070*/  LDC.64 R6, c[0x0][0x218] ;  /* 0x00008600ff067b82 */ /* 0x000f700000000a00 */
[----:B------:R-:W5:Y:S01]  /*0080*/  LDC.64 R10, c[0x0][0x228] ;  /* 0x00008a00ff0a7b82 */ /* 0x000f620000000a00 */
[----:B-1----:R-:W-:-:S07]  /*0090*/  LOP3.LUT R0, R0, 0x7f, RZ, 0xc0, !PT ;  /* 0x0000007f00007812 */ /* 0x002fce00078ec0ff */
[----:B------:R-:W1:Y:S01]  /*00a0*/  LDC.64 R12, c[0x0][0x230] ;  /* 0x00008c00ff0c7b82 */ /* 0x000e620000000a00 */
[----:B---3--:R-:W-:Y:S02]  /*00b0*/  SHF.R.S32.HI R2, RZ, 0x18, R3 ;  /* 0x00000018ff027819 */ /* 0x008fe40000011403 */
[----:B------:R-:W-:Y:S02]  /*00c0*/  LEA R0, R3, R0, 0x7 ;  /* 0x0000000003007211 */ /* 0x000fe400078e38ff */
[----:B------:R-:W-:Y:S02]  /*00d0*/  SGXT R3, R2, 0x1 ;  /* 0x000000010203781a */ /* 0x000fe40000000200 */
[----:B------:R-:W-:Y:S02]  /*00e0*/  ISETP.GE.AND P2, PT, R0, 0x800, PT ;  /* 0x000008000000780c */ /* 0x000fe40003f46270 */
[----:B------:R-:W-:-:S04]  /*00f0*/  LEA.HI R3, R3, R0, RZ, 0x9 ;  /* 0x0000000003037211 */ /* 0x000fc800078f48ff */
[----:B------:R-:W-:-:S04]  /*0100*/  LOP3.LUT R3, R3, 0xfffffe00, RZ, 0xc0, !PT ;  /* 0xfffffe0003037812 */ /* 0x000fc800078ec0ff */
[----:B------:R-:W-:-:S05]  /*0110*/  IADD3 R15, R0, -R3, RZ ;  /* 0x80000003000f7210 */ /* 0x000fca0007ffe0ff */
[----:B--2---:R-:W-:-:S05]  /*0120*/  IMAD.WIDE R8, R15, 0x4, R8 ;  /* 0x000000040f087825 */ /* 0x004fca00078e0208 */
[----:B------:R2:W3:Y:S01]  /*0130*/  @!P2 LDG.E.EL R14, desc[UR4][R8.64] ;  /* 0x00000004080ea981 */ /* 0x0004e2000c2e1900 */
[----:B------:R-:W-:Y:S01]  /*0140*/  CS2R R2, SRZ ;  /* 0x0000000000027805 */ /* 0x000fe2000001ff00 */
[----:B----4-:R-:W-:-:S04]  /*0150*/  IMAD.WIDE R4, R0, 0x4, R4 ;  /* 0x0000000400047825 */ /* 0x010fc800078e0204 */
[C---:B-----5:R-:W-:Y:S01]  /*0160*/  IMAD.WIDE R6, R15.reuse, 0x4, R6 ;  /* 0x000000040f067825 */ /* 0x060fe200078e0206 */
[----:B------:R4:W5:Y:S03]  /*0170*/  @!P2 LDG.E R2, desc[UR4][R4.64] ;  /* 0x000000040402a981 */ /* 0x000966000c1e1900 */
[C---:B0-2---:R-:W-:Y:S01]  /*0180*/  IMAD.WIDE R8, R15.reuse, 0x4, R10 ;  /* 0x000000040f087825 */ /* 0x045fe200078e020a */
[----:B------:R0:W5:Y:S03]  /*0190*/  @!P2 LDG.E.EL R3, desc[UR4][R6.64] ;  /* 0x000000040603a981 */ /* 0x000166000c2e1900 */
[----:B-1----:R-:W-:Y:S01]  /*01a0*/  IMAD.WIDE R10, R15, 0x4, R12 ;  /* 0x000000040f0a7825 */ /* 0x002fe200078e020c */
[----:B------:R-:W-:Y:S01]  /*01b0*/  CS2R R12, SRZ ;  /* 0x00000000000c7805 */ /* 0x000fe2000001ff00 */
[----:B----4-:R-:W1:Y:S05]  /*01c0*/  LDC.64 R4, c[0x0][0x238] ;  /* 0x00008e00ff047b82 */ /* 0x010e6a0000000a00 */
[----:B------:R-:W2:Y:S04]  /*01d0*/  @!P2 LDG.E.EL R12, desc[UR4][R8.64] ;  /* 0x00000004080ca981 */ /* 0x000ea8000c2e1900 */
[----:B------:R-:W2:Y:S01]  /*01e0*/  @!P2 LDG.E.EL R13, desc[UR4][R10.64] ;  /* 0x000000040a0da981 */ /* 0x000ea2000c2e1900 */
[----:B0-----:R-:W-:Y:S01]  /*01f0*/  MOV R6, 0x3e800000 ;  /* 0x3e80000000067802 */ /* 0x001fe20000000f00 */
[----:B---3--:R-:W-:-:S04]  /*0200*/  FADD R14, R14, 0.0010000000474974513054 ;  /* 0x3a83126f0e0e7421 */ /* 0x008fc80000000000 */
[----:B------:R-:W0:Y:S01]  /*0210*/  MUFU.SQRT R15, R14 ;  /* 0x0000000e000f7308 */ /* 0x000e220000002000 */
[----:B-----5:R-:W-:Y:S01]  /*0220*/  FADD R2, -R3, R2 ;  /* 0x0000000203027221 */ /* 0x020fe20000000100 */
[C---:B0-----:R-:W-:Y:S02]  /*0230*/  FSETP.GT.AND P0, PT, R15.reuse, 8.50705917302346158658e+37, PT ;  /* 0x7e8000000f00780b */ /* 0x041fe40003f04000 */
[----:B------:R-:W-:Y:S02]  /*0240*/  FSETP.GEU.AND P1, PT, R15, 1.175494350822287508e-38, PT ;  /* 0x008000000f00780b */ /* 0x000fe40003f2e000 */
[----:B------:R-:W-:-:S09]  /*0250*/  FSEL R6, R6, 1, P0 ;  /* 0x3f80000006067808 */ /* 0x000fd20000000000 */
[----:B------:R-:W-:Y:S02]  /*0260*/  @P0 FMUL R15, R15, 0.25 ;  /* 0x3e8000000f0f0820 */ /* 0x000fe40000400000 */
[----:B------:R-:W-:Y:S02]  /*0270*/  @!P1 FMUL R6, R6, 16777216 ;  /* 0x4b80000006069820 */ /* 0x000fe40000400000 */
[----:B------:R-:W-:-:S06]  /*0280*/  @!P1 FMUL R15, R15, 16777216 ;  /* 0x4b8000000f0f9820 */ /* 0x000fcc0000400000 */
[----:B------:R-:W0:Y:S02]  /*0290*/  MUFU.RCP R15, R15 ;  /* 0x0000000f000f7308 */ /* 0x000e240000001000 */
[----:B0-----:R-:W-:-:S04]  /*02a0*/  FMUL R3, R15, R6 ;  /* 0x000000060f037220 */ /* 0x001fc80000400000 */
[----:B------:R-:W-:Y:S01]  /*02b0*/  FMUL R6, R2, R3 ;  /* 0x0000000302067220 */ /* 0x000fe20000400000 */
[----:B-1----:R-:W-:-:S04]  /*02c0*/  IMAD.WIDE R2, R0, 0x4, R4 ;  /* 0x0000000400027825 */ /* 0x002fc800078e0204 */
[----:B--2---:R-:W-:Y:S01]  /*02d0*/  FFMA R13, R6, R12, R13 ;  /* 0x0000000c060d7223 */ /* 0x004fe2000000000d */
[----:B------:R-:W-:Y:S06]  /*02e0*/  @P2 EXIT ;  /* 0x000000000000294d */ /* 0x000fec0003800000 */
[----:B------:R-:W-:Y:S01]  /*02f0*/  STG.E desc[UR4][R2.64], R13 ;  /* 0x0000000d02007986 */ /* 0x000fe2000c101904 */
[----:B------:R-:W-:Y:S05]  /*0300*/  EXIT ;  /* 0x000000000000794d */ /* 0x000fea0003800000 */
.L_x_0:
[----:B------:R-:W-:-:S00]  /*0310*/  BRA `(.L_x_0) ;  /* 0xfffffffc00fc7947 */ /* 0x000fc0000383ffff */
[----:B------:R-:W-:-:S00]  /*0320*/  NOP ;  /* 0x0000000000007918 */ /* 0x000fc00000000000 */
        /* <DEDUP_REMOVED lines=13> */
.L_x_1:


//--------------------- .nv.global.init           --------------------------
	.section	.nv.global.init,"aw",@progbits
.nv.global.init:
	.type		_$_str,@object
	.size		_$_str,(_$_str_$_2 - _$_str)
_$_str:
        /*0000*/ 	.byte	0x5f, 0x5f, 0x43, 0x55, 0x44, 0x41, 0x5f, 0x46, 0x54, 0x5a, 0x00
	.type		_$_str_$_2,@object
	.size		_$_str_$_2,(.L_1 - _$_str_$_2)
_$_str_$_2:
        /*000b*/ 	.byte	0x5f, 0x5f, 0x43, 0x55, 0x44, 0x41, 0x5f, 0x50, 0x52, 0x45, 0x43, 0x5f, 0x53, 0x51, 0x52, 0x54
        /*001b*/ 	.byte	0x00
.L_1:


//--------------------- .nv.constant0.triton_poi_fused__native_batch_norm_legit_no_training_17 --------------------------
	.section	.nv.constant0.triton_poi_fused__native_batch_norm_legit_no_training_17,"a",@progbits
	.sectionflags	@""
	.align	4
.nv.constant0.triton_poi_fused__native_batch_norm_legit_no_training_17:
	.zero		580
